//
// Generated by NVIDIA NVVM Compiler
//
// Compiler Build ID: CL-36424714
// Cuda compilation tools, release 13.0, V13.0.88
// Based on NVVM 20.0.0
//

.version 9.0
.target sm_100
.address_size 64

	// .globl	_Z4add1PiS_S_

.visible .entry _Z4add1PiS_S_(
	.param .u64 .ptr .align 1 _Z4add1PiS_S__param_0,
	.param .u64 .ptr .align 1 _Z4add1PiS_S__param_1,
	.param .u64 .ptr .align 1 _Z4add1PiS_S__param_2
)
{
	.reg .b32 	%r<5>;
	.reg .b64 	%rd<11>;

	ld.param.u64 	%rd1, [_Z4add1PiS_S__param_0];
	ld.param.u64 	%rd2, [_Z4add1PiS_S__param_1];
	ld.param.u64 	%rd3, [_Z4add1PiS_S__param_2];
	cvta.to.global.u64 	%rd4, %rd3;
	cvta.to.global.u64 	%rd5, %rd2;
	cvta.to.global.u64 	%rd6, %rd1;
	mov.u32 	%r1, %ctaid.x;
	mul.wide.u32 	%rd7, %r1, 4;
	add.s64 	%rd8, %rd6, %rd7;
	ld.global.u32 	%r2, [%rd8];
	add.s64 	%rd9, %rd5, %rd7;
	ld.global.u32 	%r3, [%rd9];
	add.s32 	%r4, %r3, %r2;
	add.s64 	%rd10, %rd4, %rd7;
	st.global.u32 	[%rd10], %r4;
	ret;

}


// ===== COMPILED SASS (sm_100) =====

	.target	sm_100

	.elftype	@"ET_EXEC"


//--------------------- .note.nv.tkinfo           --------------------------
	.section	.note.nv.tkinfo,"",@"SHT_NOTE"
	.sectionflags	@"SHF_NOTE_NV_TKINFO"
	.tkinfo
        /*0018*/ 	.word	0x00000002
        /*0030*/ 	.string	""
        /*0030*/ 	.string	"ptxas"
        /*0030*/ 	.string	"Cuda compilation tools, release 13.0, V13.0.88"
        /*0030*/ 	.string	"Build cuda_13.0.r13.0/compiler.36424714_0"
        /*0030*/ 	.string	"-arch sm_100 -m 64 "



//--------------------- .note.nv.cuinfo           --------------------------
	.section	.note.nv.cuinfo,"",@"SHT_NOTE"
	.sectionflags	@"SHF_NOTE_NV_CUINFO"
        /*0018*/ 	.short	0x0002
        /*001a*/ 	.short	0x0064
        /*001c*/ 	.short	0x0082
	.zero		2


//--------------------- .nv.info                  --------------------------
	.section	.nv.info,"",@"SHT_CUDA_INFO"
	.align	4


	//----- nvinfo : EIATTR_REGCOUNT
	.align		4
        /*0000*/ 	.byte	0x04, 0x2f
        /*0002*/ 	.short	(.L_1 - .L_0)
	.align		4
.L_0:
        /*0004*/ 	.word	index@(_Z4add1PiS_S_)
        /*0008*/ 	.word	0x0000000c


	//----- nvinfo : EIATTR_FRAME_SIZE
	.align		4
.L_1:
        /*000c*/ 	.byte	0x04, 0x11
        /*000e*/ 	.short	(.L_3 - .L_2)
	.align		4
.L_2:
        /*0010*/ 	.word	index@(_Z4add1PiS_S_)
        /*0014*/ 	.word	0x00000000


	//----- nvinfo : EIATTR_MIN_STACK_SIZE
	.align		4
.L_3:
        /*0018*/ 	.byte	0x04, 0x12
        /*001a*/ 	.short	(.L_5 - .L_4)
	.align		4
.L_4:
        /*001c*/ 	.word	index@(_Z4add1PiS_S_)
        /*0020*/ 	.word	0x00000000
.L_5:


//--------------------- .nv.compat                --------------------------
	.section	.nv.compat,"",@"SHT_CUDA_COMPAT_INFO"
	.align	4
        /*0000*/ 	.byte	0x02, 0x09, 0x00, 0x00, 0x02, 0x02, 0x01, 0x00, 0x02, 0x05, 0x05, 0x00, 0x03, 0x07, 0x01, 0x01
        /*0010*/ 	.byte	0x02, 0x03, 0x00, 0x00, 0x02, 0x06, 0x01, 0x00, 0x04, 0x0b, 0x08, 0x00, 0x09, 0x00, 0x00, 0x00
        /*0020*/ 	.byte	0x00, 0x00, 0x00, 0x00


//--------------------- .nv.info._Z4add1PiS_S_    --------------------------
	.section	.nv.info._Z4add1PiS_S_,"",@"SHT_CUDA_INFO"
	.sectionflags	@""
	.align	4


	//----- nvinfo : EIATTR_CUDA_API_VERSION
	.align		4
        /*0000*/ 	.byte	0x04, 0x37
        /*0002*/ 	.short	(.L_7 - .L_6)
.L_6:
        /*0004*/ 	.word	0x00000082


	//----- nvinfo : EIATTR_KPARAM_INFO
	.align		4
.L_7:
        /*0008*/ 	.byte	0x04, 0x17
        /*000a*/ 	.short	(.L_9 - .L_8)
.L_8:
        /*000c*/ 	.word	0x00000000
        /*0010*/ 	.short	0x0002
        /*0012*/ 	.short	0x0010
        /*0014*/ 	.byte	0x00, 0xf5, 0x21, 0x00


	//----- nvinfo : EIATTR_KPARAM_INFO
	.align		4
.L_9:
        /*0018*/ 	.byte	0x04, 0x17
        /*001a*/ 	.short	(.L_11 - .L_10)
.L_10:
        /*001c*/ 	.word	0x00000000
        /*0020*/ 	.short	0x0001
        /*0022*/ 	.short	0x0008
        /*0024*/ 	.byte	0x00, 0xf5, 0x21, 0x00


	//----- nvinfo : EIATTR_KPARAM_INFO
	.align		4
.L_11:
        /*0028*/ 	.byte	0x04, 0x17
        /*002a*/ 	.short	(.L_13 - .L_12)
.L_12:
        /*002c*/ 	.word	0x00000000
        /*0030*/ 	.short	0x0000
        /*0032*/ 	.short	0x0000
        /*0034*/ 	.byte	0x00, 0xf5, 0x21, 0x00


	//----- nvinfo : EIATTR_SPARSE_MMA_MASK
	.align		4
.L_13:
        /*0038*/ 	.byte	0x03, 0x50
        /*003a*/ 	.short	0x0000


	//----- nvinfo : EIATTR_MAXREG_COUNT
	.align		4
        /*003c*/ 	.byte	0x03, 0x1b
        /*003e*/ 	.short	0x00ff


	//----- nvinfo : EIATTR_MERCURY_ISA_VERSION
	.align		4
        /*0040*/ 	.byte	0x03, 0x5f
        /*0042*/ 	.short	0x0101


	//----- nvinfo : EIATTR_VRC_CTA_INIT_COUNT
	.align		4
        /*0044*/ 	.byte	0x02, 0x4a
	.zero		1
	.zero		1


	//----- nvinfo : EIATTR_EXIT_INSTR_OFFSETS
	.align		4
        /*0048*/ 	.byte	0x04, 0x1c
        /*004a*/ 	.short	(.L_15 - .L_14)


	//   ....[0]....
.L_14:
        /*004c*/ 	.word	0x000000d0


	//----- nvinfo : EIATTR_CBANK_PARAM_SIZE
	.align		4
.L_15:
        /*0050*/ 	.byte	0x03, 0x19
        /*0052*/ 	.short	0x0018


	//----- nvinfo : EIATTR_PARAM_CBANK
	.align		4
        /*0054*/ 	.byte	0x04, 0x0a
        /*0056*/ 	.short	(.L_17 - .L_16)
	.align		4
.L_16:
        /*0058*/ 	.word	index@(.nv.constant0._Z4add1PiS_S_)
        /*005c*/ 	.short	0x0380
        /*005e*/ 	.short	0x0018


	//----- nvinfo : EIATTR_SW_WAR
	.align		4
.L_17:
        /*0060*/ 	.byte	0x04, 0x36
        /*0062*/ 	.short	(.L_19 - .L_18)
.L_18:
        /*0064*/ 	.word	0x00000008
.L_19:


//--------------------- .nv.callgraph             --------------------------
	.section	.nv.callgraph,"",@"SHT_CUDA_CALLGRAPH"
	.align	4
	.sectionentsize	8
	.align		4
        /*0000*/ 	.word	0x00000000
	.align		4
        /*0004*/ 	.word	0xffffffff
	.align		4
        /*0008*/ 	.word	0x00000000
	.align		4
        /*000c*/ 	.word	0xfffffffe
	.align		4
        /*0010*/ 	.word	0x00000000
	.align		4
        /*0014*/ 	.word	0xfffffffd
	.align		4
        /*0018*/ 	.word	0x00000000
	.align		4
        /*001c*/ 	.word	0xfffffffc


//--------------------- .text._Z4add1PiS_S_       --------------------------
	.section	.text._Z4add1PiS_S_,"ax",@progbits
	.align	128
        .global         _Z4add1PiS_S_
        .type           _Z4add1PiS_S_,@function
        .size           _Z4add1PiS_S_,(.L_x_1 - _Z4add1PiS_S_)
        .other          _Z4add1PiS_S_,@"STO_CUDA_ENTRY STV_DEFAULT"
_Z4add1PiS_S_:
.text._Z4add1PiS_S_:
[----:B------:R-:W-:Y:S01]  /*0000*/  LDC R1, c[0x0][0x37c] ;  /* 0x0000df00ff017b82 */ /* 0x000fe20000000800 */
[----:B------:R-:W0:Y:S07]  /*0010*/  S2R R9, SR_CTAID.X ;  /* 0x0000000000097919 */ /* 0x000e2e0000002500 */
[----:B------:R-:W0:Y:S01]  /*0020*/  LDC.64 R2, c[0x0][0x380] ;  /* 0x0000e000ff027b82 */ /* 0x000e220000000a00 */
[----:B------:R-:W1:Y:S07]  /*0030*/  LDCU.64 UR4, c[0x0][0x358] ;  /* 0x00006b00ff0477ac */ /* 0x000e6e0008000a00 */
[----:B------:R-:W2:Y:S08]  /*0040*/  LDC.64 R4, c[0x0][0x388] ;  /* 0x0000e200ff047b82 */ /* 0x000eb00000000a00 */
[----:B------:R-:W3:Y:S01]  /*0050*/  LDC.64 R6, c[0x0][0x390] ;  /* 0x0000e400ff067b82 */ /* 0x000ee20000000a00 */
[----:B0-----:R-:W-:-:S04]  /*0060*/  IMAD.WIDE.U32 R2, R9, 0x4, R2 ;  /* 0x0000000409027825 */ /* 0x001fc800078e0002 */
[C---:B--2---:R-:W-:Y:S02]  /*0070*/  IMAD.WIDE.U32 R4, R9.reuse, 0x4, R4 ;  /* 0x0000000409047825 */ /* 0x044fe400078e0004 */
[----:B-1----:R-:W2:Y:S04]  /*0080*/  LDG.E R2, desc[UR4][R2.64] ;  /* 0x0000000402027981 */ /* 0x002ea8000c1e1900 */
[----:B------:R-:W2:Y:S01]  /*0090*/  LDG.E R5, desc[UR4][R4.64] ;  /* 0x0000000404057981 */ /* 0x000ea2000c1e1900 */
[----:B---3--:R-:W-:Y:S01]  /*00a0*/  IMAD.WIDE.U32 R6, R9, 0x4, R6 ;  /* 0x0000000409067825 */ /* 0x008fe200078e0006 */
[----:B--2---:R-:W-:-:S05]  /*00b0*/  IADD3 R9, PT, PT, R2, R5, RZ ;  /* 0x0000000502097210 */ /* 0x004fca0007ffe0ff */
[----:B------:R-:W-:Y:S01]  /*00c0*/  STG.E desc[UR4][R6.64], R9 ;  /* 0x0000000906007986 */ /* 0x000fe2000c101904 */
[----:B------:R-:W-:Y:S05]  /*00d0*/  EXIT ;  /* 0x000000000000794d */ /* 0x000fea0003800000 */
.L_x_0:
[----:B------:R-:W-:-:S00]  /*00e0*/  BRA `(.L_x_0) ;  /* 0xfffffffc00fc7947 */ /* 0x000fc0000383ffff */
[----:B------:R-:W-:-:S00]  /*00f0*/  NOP ;  /* 0x0000000000007918 */ /* 0x000fc00000000000 */
        /* <DEDUP_REMOVED lines=8> */
.L_x_1:


//--------------------- .nv.shared.reserved.0     --------------------------
	.section	.nv.shared.reserved.0,"aw",@nobits
	.weak		__nv_reservedSMEM_offset_0_alias
	.size		__nv_reservedSMEM_offset_0_alias, 0, 64
	.other		__nv_reservedSMEM_offset_0_alias,@"STO_CUDA_RESERVED_SHARED STV_DEFAULT"
__nv_reservedSMEM_offset_0_alias:
	.zero		0
	.zero		64


//--------------------- .nv.constant0._Z4add1PiS_S_ --------------------------
	.section	.nv.constant0._Z4add1PiS_S_,"a",@progbits
	.sectionflags	@""
	.align	4
.nv.constant0._Z4add1PiS_S_:
	.zero		920


//--------------------- SYMBOLS --------------------------

	.type		.nv.reservedSmem.offset0,@object
	.size		.nv.reservedSmem.offset0,0x4
